//
// Generated by NVIDIA NVVM Compiler
//
// Compiler Build ID: CL-36424714
// Cuda compilation tools, release 13.0, V13.0.88
// Based on NVVM 20.0.0
//

.version 9.0
.target sm_100
.address_size 64

	// .globl	_Z8CentroidPfS_
// _ZZ8CentroidPfS_E6sdatax has been demoted
// _ZZ8CentroidPfS_E6sdatay has been demoted
// _ZZ8CentroidPfS_E6sdataz has been demoted

.visible .entry _Z8CentroidPfS_(
	.param .u64 .ptr .align 1 _Z8CentroidPfS__param_0,
	.param .u64 .ptr .align 1 _Z8CentroidPfS__param_1
)
{
	.reg .pred 	%p<5>;
	.reg .b32 	%r<28>;
	.reg .b32 	%f<16>;
	.reg .b64 	%rd<17>;
	// demoted variable
	.shared .align 4 .b8 _ZZ8CentroidPfS_E6sdatax[8192];
	// demoted variable
	.shared .align 4 .b8 _ZZ8CentroidPfS_E6sdatay[8192];
	// demoted variable
	.shared .align 4 .b8 _ZZ8CentroidPfS_E6sdataz[8192];
	ld.param.u64 	%rd2, [_Z8CentroidPfS__param_0];
	ld.param.u64 	%rd1, [_Z8CentroidPfS__param_1];
	cvta.to.global.u64 	%rd3, %rd2;
	mov.u32 	%r1, %tid.x;
	mov.u32 	%r2, %ctaid.x;
	mov.u32 	%r3, %ntid.x;
	mad.lo.s32 	%r9, %r2, %r3, %r1;
	mul.lo.s32 	%r10, %r9, 3;
	mul.wide.u32 	%rd4, %r10, 4;
	add.s64 	%rd5, %rd3, %rd4;
	ld.global.f32 	%f1, [%rd5];
	shl.b32 	%r11, %r1, 2;
	mov.u32 	%r12, _ZZ8CentroidPfS_E6sdatax;
	add.s32 	%r4, %r12, %r11;
	st.shared.f32 	[%r4], %f1;
	add.s32 	%r13, %r10, 1;
	mul.wide.u32 	%rd6, %r13, 4;
	add.s64 	%rd7, %rd3, %rd6;
	ld.global.f32 	%f2, [%rd7];
	mov.u32 	%r14, _ZZ8CentroidPfS_E6sdatay;
	add.s32 	%r5, %r14, %r11;
	st.shared.f32 	[%r5], %f2;
	add.s32 	%r15, %r10, 2;
	mul.wide.u32 	%rd8, %r15, 4;
	add.s64 	%rd9, %rd3, %rd8;
	ld.global.f32 	%f3, [%rd9];
	mov.u32 	%r16, _ZZ8CentroidPfS_E6sdataz;
	add.s32 	%r6, %r16, %r11;
	st.shared.f32 	[%r6], %f3;
	bar.sync 	0;
	setp.lt.u32 	%p1, %r3, 2;
	@%p1 bra 	$L__BB0_5;
	mov.b32 	%r27, 1;
$L__BB0_2:
	shl.b32 	%r8, %r27, 1;
	add.s32 	%r18, %r8, -1;
	and.b32  	%r19, %r18, %r1;
	setp.ne.s32 	%p2, %r19, 0;
	@%p2 bra 	$L__BB0_4;
	shl.b32 	%r20, %r27, 2;
	add.s32 	%r21, %r4, %r20;
	ld.shared.f32 	%f4, [%r21];
	ld.shared.f32 	%f5, [%r4];
	add.f32 	%f6, %f4, %f5;
	st.shared.f32 	[%r4], %f6;
	add.s32 	%r22, %r5, %r20;
	ld.shared.f32 	%f7, [%r22];
	ld.shared.f32 	%f8, [%r5];
	add.f32 	%f9, %f7, %f8;
	st.shared.f32 	[%r5], %f9;
	add.s32 	%r23, %r6, %r20;
	ld.shared.f32 	%f10, [%r23];
	ld.shared.f32 	%f11, [%r6];
	add.f32 	%f12, %f10, %f11;
	st.shared.f32 	[%r6], %f12;
$L__BB0_4:
	bar.sync 	0;
	setp.lt.u32 	%p3, %r8, %r3;
	mov.u32 	%r27, %r8;
	@%p3 bra 	$L__BB0_2;
$L__BB0_5:
	setp.ne.s32 	%p4, %r1, 0;
	@%p4 bra 	$L__BB0_7;
	cvta.to.global.u64 	%rd10, %rd1;
	ld.shared.f32 	%f13, [_ZZ8CentroidPfS_E6sdatax];
	mul.lo.s32 	%r24, %r2, 3;
	mul.wide.u32 	%rd11, %r24, 4;
	add.s64 	%rd12, %rd10, %rd11;
	st.global.f32 	[%rd12], %f13;
	ld.shared.f32 	%f14, [_ZZ8CentroidPfS_E6sdatay];
	add.s32 	%r25, %r24, 1;
	mul.wide.u32 	%rd13, %r25, 4;
	add.s64 	%rd14, %rd10, %rd13;
	st.global.f32 	[%rd14], %f14;
	ld.shared.f32 	%f15, [_ZZ8CentroidPfS_E6sdataz];
	add.s32 	%r26, %r24, 2;
	mul.wide.u32 	%rd15, %r26, 4;
	add.s64 	%rd16, %rd10, %rd15;
	st.global.f32 	[%rd16], %f15;
$L__BB0_7:
	ret;

}


// ===== COMPILED SASS (sm_100) =====

	.target	sm_100

	.elftype	@"ET_EXEC"


//--------------------- .note.nv.tkinfo           --------------------------
	.section	.note.nv.tkinfo,"",@"SHT_NOTE"
	.sectionflags	@"SHF_NOTE_NV_TKINFO"
	.tkinfo
        /*0018*/ 	.word	0x00000002
        /*0030*/ 	.string	""
        /*0030*/ 	.string	"ptxas"
        /*0030*/ 	.string	"Cuda compilation tools, release 13.0, V13.0.88"
        /*0030*/ 	.string	"Build cuda_13.0.r13.0/compiler.36424714_0"
        /*0030*/ 	.string	"-arch sm_100 -m 64 "



//--------------------- .note.nv.cuinfo           --------------------------
	.section	.note.nv.cuinfo,"",@"SHT_NOTE"
	.sectionflags	@"SHF_NOTE_NV_CUINFO"
        /*0018*/ 	.short	0x0002
        /*001a*/ 	.short	0x0064
        /*001c*/ 	.short	0x0082
	.zero		2


//--------------------- .nv.info                  --------------------------
	.section	.nv.info,"",@"SHT_CUDA_INFO"
	.align	4


	//----- nvinfo : EIATTR_REGCOUNT
	.align		4
        /*0000*/ 	.byte	0x04, 0x2f
        /*0002*/ 	.short	(.L_1 - .L_0)
	.align		4
.L_0:
        /*0004*/ 	.word	index@(_Z8CentroidPfS_)
        /*0008*/ 	.word	0x00000012


	//----- nvinfo : EIATTR_FRAME_SIZE
	.align		4
.L_1:
        /*000c*/ 	.byte	0x04, 0x11
        /*000e*/ 	.short	(.L_3 - .L_2)
	.align		4
.L_2:
        /*0010*/ 	.word	index@(_Z8CentroidPfS_)
        /*0014*/ 	.word	0x00000000


	//----- nvinfo : EIATTR_MIN_STACK_SIZE
	.align		4
.L_3:
        /*0018*/ 	.byte	0x04, 0x12
        /*001a*/ 	.short	(.L_5 - .L_4)
	.align		4
.L_4:
        /*001c*/ 	.word	index@(_Z8CentroidPfS_)
        /*0020*/ 	.word	0x00000000
.L_5:


//--------------------- .nv.compat                --------------------------
	.section	.nv.compat,"",@"SHT_CUDA_COMPAT_INFO"
	.align	4
        /*0000*/ 	.byte	0x02, 0x09, 0x00, 0x00, 0x02, 0x02, 0x01, 0x00, 0x02, 0x05, 0x05, 0x00, 0x03, 0x07, 0x01, 0x01
        /*0010*/ 	.byte	0x02, 0x03, 0x00, 0x00, 0x02, 0x06, 0x01, 0x00, 0x04, 0x0b, 0x08, 0x00, 0x09, 0x00, 0x00, 0x00
        /*0020*/ 	.byte	0x00, 0x00, 0x00, 0x00


//--------------------- .nv.info._Z8CentroidPfS_  --------------------------
	.section	.nv.info._Z8CentroidPfS_,"",@"SHT_CUDA_INFO"
	.sectionflags	@""
	.align	4


	//----- nvinfo : EIATTR_CUDA_API_VERSION
	.align		4
        /*0000*/ 	.byte	0x04, 0x37
        /*0002*/ 	.short	(.L_7 - .L_6)
.L_6:
        /*0004*/ 	.word	0x00000082


	//----- nvinfo : EIATTR_KPARAM_INFO
	.align		4
.L_7:
        /*0008*/ 	.byte	0x04, 0x17
        /*000a*/ 	.short	(.L_9 - .L_8)
.L_8:
        /*000c*/ 	.word	0x00000000
        /*0010*/ 	.short	0x0001
        /*0012*/ 	.short	0x0008
        /*0014*/ 	.byte	0x00, 0xf5, 0x21, 0x00


	//----- nvinfo : EIATTR_KPARAM_INFO
	.align		4
.L_9:
        /*0018*/ 	.byte	0x04, 0x17
        /*001a*/ 	.short	(.L_11 - .L_10)
.L_10:
        /*001c*/ 	.word	0x00000000
        /*0020*/ 	.short	0x0000
        /*0022*/ 	.short	0x0000
        /*0024*/ 	.byte	0x00, 0xf5, 0x21, 0x00


	//----- nvinfo : EIATTR_SPARSE_MMA_MASK
	.align		4
.L_11:
        /*0028*/ 	.byte	0x03, 0x50
        /*002a*/ 	.short	0x0000


	//----- nvinfo : EIATTR_MAXREG_COUNT
	.align		4
        /*002c*/ 	.byte	0x03, 0x1b
        /*002e*/ 	.short	0x00ff


	//----- nvinfo : EIATTR_NUM_BARRIERS
	.align		4
        /*0030*/ 	.byte	0x02, 0x4c
        /*0032*/ 	.byte	0x01
	.zero		1


	//----- nvinfo : EIATTR_MERCURY_ISA_VERSION
	.align		4
        /*0034*/ 	.byte	0x03, 0x5f
        /*0036*/ 	.short	0x0101


	//----- nvinfo : EIATTR_VRC_CTA_INIT_COUNT
	.align		4
        /*0038*/ 	.byte	0x02, 0x4a
	.zero		1
	.zero		1


	//----- nvinfo : EIATTR_EXIT_INSTR_OFFSETS
	.align		4
        /*003c*/ 	.byte	0x04, 0x1c
        /*003e*/ 	.short	(.L_13 - .L_12)


	//   ....[0]....
.L_12:
        /*0040*/ 	.word	0x000003b0


	//   ....[1]....
        /*0044*/ 	.word	0x000004c0


	//----- nvinfo : EIATTR_CRS_STACK_SIZE
	.align		4
.L_13:
        /*0048*/ 	.byte	0x04, 0x1e
        /*004a*/ 	.short	(.L_15 - .L_14)
.L_14:
        /*004c*/ 	.word	0x00000000


	//----- nvinfo : EIATTR_CBANK_PARAM_SIZE
	.align		4
.L_15:
        /*0050*/ 	.byte	0x03, 0x19
        /*0052*/ 	.short	0x0010


	//----- nvinfo : EIATTR_PARAM_CBANK
	.align		4
        /*0054*/ 	.byte	0x04, 0x0a
        /*0056*/ 	.short	(.L_17 - .L_16)
	.align		4
.L_16:
        /*0058*/ 	.word	index@(.nv.constant0._Z8CentroidPfS_)
        /*005c*/ 	.short	0x0380
        /*005e*/ 	.short	0x0010


	//----- nvinfo : EIATTR_SW_WAR
	.align		4
.L_17:
        /*0060*/ 	.byte	0x04, 0x36
        /*0062*/ 	.short	(.L_19 - .L_18)
.L_18:
        /*0064*/ 	.word	0x00000008
.L_19:


//--------------------- .nv.callgraph             --------------------------
	.section	.nv.callgraph,"",@"SHT_CUDA_CALLGRAPH"
	.align	4
	.sectionentsize	8
	.align		4
        /*0000*/ 	.word	0x00000000
	.align		4
        /*0004*/ 	.word	0xffffffff
	.align		4
        /*0008*/ 	.word	0x00000000
	.align		4
        /*000c*/ 	.word	0xfffffffe
	.align		4
        /*0010*/ 	.word	0x00000000
	.align		4
        /*0014*/ 	.word	0xfffffffd
	.align		4
        /*0018*/ 	.word	0x00000000
	.align		4
        /*001c*/ 	.word	0xfffffffc


//--------------------- .text._Z8CentroidPfS_     --------------------------
	.section	.text._Z8CentroidPfS_,"ax",@progbits
	.align	128
        .global         _Z8CentroidPfS_
        .type           _Z8CentroidPfS_,@function
        .size           _Z8CentroidPfS_,(.L_x_5 - _Z8CentroidPfS_)
        .other          _Z8CentroidPfS_,@"STO_CUDA_ENTRY STV_DEFAULT"
_Z8CentroidPfS_:
.text._Z8CentroidPfS_:
[----:B------:R-:W-:Y:S01]  /*0000*/  LDC R1, c[0x0][0x37c] ;  /* 0x0000df00ff017b82 */ /* 0x000fe20000000800 */
[----:B------:R-:W0:Y:S01]  /*0010*/  S2R R3, SR_TID.X ;  /* 0x0000000000037919 */ /* 0x000e220000002100 */
[----:B------:R-:W0:Y:S06]  /*0020*/  LDCU UR10, c[0x0][0x360] ;  /* 0x00006c00ff0a77ac */ /* 0x000e2c0008000800 */
[----:B------:R-:W1:Y:S01]  /*0030*/  LDC.64 R8, c[0x0][0x380] ;  /* 0x0000e000ff087b82 */ /* 0x000e620000000a00 */
[----:B------:R-:W0:Y:S01]  /*0040*/  S2R R0, SR_CTAID.X ;  /* 0x0000000000007919 */ /* 0x000e220000002500 */
[----:B------:R-:W2:Y:S01]  /*0050*/  LDCU.64 UR8, c[0x0][0x358] ;  /* 0x00006b00ff0877ac */ /* 0x000ea20008000a00 */
[----:B0-----:R-:W-:-:S04]  /*0060*/  IMAD R2, R0, UR10, R3 ;  /* 0x0000000a00027c24 */ /* 0x001fc8000f8e0203 */
[----:B------:R-:W-:-:S05]  /*0070*/  IMAD R5, R2, 0x3, RZ ;  /* 0x0000000302057824 */ /* 0x000fca00078e02ff */
[C---:B------:R-:W-:Y:S02]  /*0080*/  IADD3 R7, PT, PT, R5.reuse, 0x1, RZ ;  /* 0x0000000105077810 */ /* 0x040fe40007ffe0ff */
[C---:B------:R-:W-:Y:S01]  /*0090*/  IADD3 R11, PT, PT, R5.reuse, 0x2, RZ ;  /* 0x00000002050b7810 */ /* 0x040fe20007ffe0ff */
[----:B-1----:R-:W-:-:S04]  /*00a0*/  IMAD.WIDE.U32 R4, R5, 0x4, R8 ;  /* 0x0000000405047825 */ /* 0x002fc800078e0008 */
[--C-:B------:R-:W-:Y:S02]  /*00b0*/  IMAD.WIDE.U32 R6, R7, 0x4, R8.reuse ;  /* 0x0000000407067825 */ /* 0x100fe400078e0008 */
[----:B--2---:R0:W2:Y:S02]  /*00c0*/  LDG.E R4, desc[UR8][R4.64] ;  /* 0x0000000804047981 */ /* 0x0040a4000c1e1900 */
[----:B------:R-:W-:Y:S02]  /*00d0*/  IMAD.WIDE.U32 R8, R11, 0x4, R8 ;  /* 0x000000040b087825 */ /* 0x000fe400078e0008 */
[----:B------:R1:W3:Y:S04]  /*00e0*/  LDG.E R6, desc[UR8][R6.64] ;  /* 0x0000000806067981 */ /* 0x0002e8000c1e1900 */
[----:B------:R-:W4:Y:S01]  /*00f0*/  LDG.E R8, desc[UR8][R8.64] ;  /* 0x0000000808087981 */ /* 0x000f22000c1e1900 */
[----:B------:R-:W5:Y:S01]  /*0100*/  S2UR UR7, SR_CgaCtaId ;  /* 0x00000000000779c3 */ /* 0x000f620000008800 */
[----:B------:R-:W-:-:S02]  /*0110*/  UMOV UR4, 0x400 ;  /* 0x0000040000047882 */ /* 0x000fc40000000000 */
[----:B------:R-:W-:Y:S02]  /*0120*/  UIADD3 UR5, UPT, UPT, UR4, 0x2000, URZ ;  /* 0x0000200004057890 */ /* 0x000fe4000fffe0ff */
[----:B------:R-:W-:Y:S02]  /*0130*/  UIADD3 UR6, UPT, UPT, UR4, 0x4000, URZ ;  /* 0x0000400004067890 */ /* 0x000fe4000fffe0ff */
[----:B-----5:R-:W-:Y:S02]  /*0140*/  ULEA UR4, UR7, UR4, 0x18 ;  /* 0x0000000407047291 */ /* 0x020fe4000f8ec0ff */
[----:B------:R-:W-:Y:S02]  /*0150*/  ULEA UR5, UR7, UR5, 0x18 ;  /* 0x0000000507057291 */ /* 0x000fe4000f8ec0ff */
[----:B------:R-:W-:Y:S02]  /*0160*/  ULEA UR6, UR7, UR6, 0x18 ;  /* 0x0000000607067291 */ /* 0x000fe4000f8ec0ff */
[----:B------:R-:W-:-:S02]  /*0170*/  LEA R11, R3, UR4, 0x2 ;  /* 0x00000004030b7c11 */ /* 0x000fc4000f8e10ff */
[C---:B0-----:R-:W-:Y:S02]  /*0180*/  LEA R5, R3.reuse, UR5, 0x2 ;  /* 0x0000000503057c11 */ /* 0x041fe4000f8e10ff */
[----:B-1----:R-:W-:Y:S01]  /*0190*/  LEA R7, R3, UR6, 0x2 ;  /* 0x0000000603077c11 */ /* 0x002fe2000f8e10ff */
[----:B------:R-:W-:Y:S01]  /*01a0*/  UISETP.GE.U32.AND UP0, UPT, UR10, 0x2, UPT ;  /* 0x000000020a00788c */ /* 0x000fe2000bf06070 */
[----:B--2---:R0:W-:Y:S04]  /*01b0*/  STS [R11], R4 ;  /* 0x000000040b007388 */ /* 0x0041e80000000800 */
[----:B---3--:R0:W-:Y:S04]  /*01c0*/  STS [R5], R6 ;  /* 0x0000000605007388 */ /* 0x0081e80000000800 */
[----:B----4-:R0:W-:Y:S01]  /*01d0*/  STS [R7], R8 ;  /* 0x0000000807007388 */ /* 0x0101e20000000800 */
[----:B------:R-:W-:Y:S06]  /*01e0*/  BAR.SYNC.DEFER_BLOCKING 0x0 ;  /* 0x0000000000007b1d */ /* 0x000fec0000010000 */
[----:B------:R-:W-:Y:S05]  /*01f0*/  BRA.U !UP0, `(.L_x_0) ;  /* 0x0000000108687547 */ /* 0x000fea000b800000 */
[----:B------:R-:W-:-:S07]  /*0200*/  HFMA2 R2, -RZ, RZ, 0, 5.9604644775390625e-08 ;  /* 0x00000001ff027431 */ /* 0x000fce00000001ff */
.L_x_3:
[----:B------:R-:W-:Y:S01]  /*0210*/  SHF.L.U32 R12, R2, 0x1, RZ ;  /* 0x00000001020c7819 */ /* 0x000fe200000006ff */
[----:B------:R-:W-:Y:S04]  /*0220*/  BSSY.RECONVERGENT B0, `(.L_x_1) ;  /* 0x0000013000007945 */ /* 0x000fe80003800200 */
[----:B0-----:R-:W-:-:S05]  /*0230*/  VIADD R4, R12, 0xffffffff ;  /* 0xffffffff0c047836 */ /* 0x001fca0000000000 */
[----:B------:R-:W-:-:S13]  /*0240*/  LOP3.LUT P0, RZ, R4, R3, RZ, 0xc0, !PT ;  /* 0x0000000304ff7212 */ /* 0x000fda000780c0ff */
[----:B------:R-:W-:Y:S05]  /*0250*/  @P0 BRA `(.L_x_2) ;  /* 0x00000000003c0947 */ /* 0x000fea0003800000 */
[C---:B------:R-:W-:Y:S01]  /*0260*/  LEA R4, R2.reuse, R11, 0x2 ;  /* 0x0000000b02047211 */ /* 0x040fe200078e10ff */
[----:B------:R-:W-:Y:S01]  /*0270*/  LDS R9, [R11] ;  /* 0x000000000b097984 */ /* 0x000fe20000000800 */
[C---:B------:R-:W-:Y:S01]  /*0280*/  LEA R8, R2.reuse, R5, 0x2 ;  /* 0x0000000502087211 */ /* 0x040fe200078e10ff */
[----:B------:R-:W-:-:S03]  /*0290*/  IMAD R2, R2, 0x4, R7 ;  /* 0x0000000402027824 */ /* 0x000fc600078e0207 */
[----:B------:R-:W0:Y:S02]  /*02a0*/  LDS R4, [R4] ;  /* 0x0000000004047984 */ /* 0x000e240000000800 */
[----:B0-----:R-:W-:-:S05]  /*02b0*/  FADD R6, R4, R9 ;  /* 0x0000000904067221 */ /* 0x001fca0000000000 */
[----:B------:R-:W-:Y:S04]  /*02c0*/  STS [R11], R6 ;  /* 0x000000060b007388 */ /* 0x000fe80000000800 */
[----:B------:R-:W-:Y:S04]  /*02d0*/  LDS R8, [R8] ;  /* 0x0000000008087984 */ /* 0x000fe80000000800 */
[----:B------:R-:W0:Y:S02]  /*02e0*/  LDS R9, [R5] ;  /* 0x0000000005097984 */ /* 0x000e240000000800 */
[----:B0-----:R-:W-:-:S05]  /*02f0*/  FADD R10, R8, R9 ;  /* 0x00000009080a7221 */ /* 0x001fca0000000000 */
[----:B------:R-:W-:Y:S04]  /*0300*/  STS [R5], R10 ;  /* 0x0000000a05007388 */ /* 0x000fe80000000800 */
[----:B------:R-:W-:Y:S04]  /*0310*/  LDS R2, [R2] ;  /* 0x0000000002027984 */ /* 0x000fe80000000800 */
[----:B------:R-:W0:Y:S02]  /*0320*/  LDS R9, [R7] ;  /* 0x0000000007097984 */ /* 0x000e240000000800 */
[----:B0-----:R-:W-:-:S05]  /*0330*/  FADD R4, R2, R9 ;  /* 0x0000000902047221 */ /* 0x001fca0000000000 */
[----:B------:R0:W-:Y:S02]  /*0340*/  STS [R7], R4 ;  /* 0x0000000407007388 */ /* 0x0001e40000000800 */
.L_x_2:
[----:B------:R-:W-:Y:S05]  /*0350*/  BSYNC.RECONVERGENT B0 ;  /* 0x0000000000007941 */ /* 0x000fea0003800200 */
.L_x_1:
[----:B------:R-:W-:Y:S01]  /*0360*/  BAR.SYNC.DEFER_BLOCKING 0x0 ;  /* 0x0000000000007b1d */ /* 0x000fe20000010000 */
[----:B------:R-:W-:Y:S02]  /*0370*/  ISETP.GE.U32.AND P0, PT, R12, UR10, PT ;  /* 0x0000000a0c007c0c */ /* 0x000fe4000bf06070 */
[----:B------:R-:W-:-:S11]  /*0380*/  MOV R2, R12 ;  /* 0x0000000c00027202 */ /* 0x000fd60000000f00 */
[----:B------:R-:W-:Y:S05]  /*0390*/  @!P0 BRA `(.L_x_3) ;  /* 0xfffffffc009c8947 */ /* 0x000fea000383ffff */
.L_x_0:
[----:B------:R-:W-:-:S13]  /*03a0*/  ISETP.NE.AND P0, PT, R3, RZ, PT ;  /* 0x000000ff0300720c */ /* 0x000fda0003f05270 */
[----:B------:R-:W-:Y:S05]  /*03b0*/  @P0 EXIT ;  /* 0x000000000000094d */ /* 0x000fea0003800000 */
[----:B------:R-:W1:Y:S01]  /*03c0*/  S2UR UR5, SR_CgaCtaId ;  /* 0x00000000000579c3 */ /* 0x000e620000008800 */
[----:B------:R-:W-:Y:S01]  /*03d0*/  UMOV UR4, 0x400 ;  /* 0x0000040000047882 */ /* 0x000fe20000000000 */
[----:B------:R-:W-:-:S05]  /*03e0*/  IMAD R3, R0, 0x3, RZ ;  /* 0x0000000300037824 */ /* 0x000fca00078e02ff */
[C---:B0-----:R-:W-:Y:S01]  /*03f0*/  IADD3 R5, PT, PT, R3.reuse, 0x1, RZ ;  /* 0x0000000103057810 */ /* 0x041fe20007ffe0ff */
[----:B------:R-:W0:Y:S01]  /*0400*/  LDC.64 R6, c[0x0][0x388] ;  /* 0x0000e200ff067b82 */ /* 0x000e220000000a00 */
[C---:B------:R-:W-:Y:S01]  /*0410*/  IADD3 R15, PT, PT, R3.reuse, 0x2, RZ ;  /* 0x00000002030f7810 */ /* 0x040fe20007ffe0ff */
[----:B-1----:R-:W-:Y:S01]  /*0420*/  ULEA UR4, UR5, UR4, 0x18 ;  /* 0x0000000405047291 */ /* 0x002fe2000f8ec0ff */
[----:B0-----:R-:W-:-:S08]  /*0430*/  IMAD.WIDE.U32 R2, R3, 0x4, R6 ;  /* 0x0000000403027825 */ /* 0x001fd000078e0006 */
[----:B------:R-:W0:Y:S01]  /*0440*/  LDS R9, [UR4] ;  /* 0x00000004ff097984 */ /* 0x000e220008000800 */
[----:B------:R-:W-:-:S03]  /*0450*/  IMAD.WIDE.U32 R4, R5, 0x4, R6 ;  /* 0x0000000405047825 */ /* 0x000fc600078e0006 */
[----:B------:R-:W1:Y:S01]  /*0460*/  LDS R11, [UR4+0x2000] ;  /* 0x00200004ff0b7984 */ /* 0x000e620008000800 */
[----:B------:R-:W-:-:S03]  /*0470*/  IMAD.WIDE.U32 R6, R15, 0x4, R6 ;  /* 0x000000040f067825 */ /* 0x000fc600078e0006 */
[----:B------:R-:W2:Y:S04]  /*0480*/  LDS R13, [UR4+0x4000] ;  /* 0x00400004ff0d7984 */ /* 0x000ea80008000800 */
[----:B0-----:R-:W-:Y:S04]  /*0490*/  STG.E desc[UR8][R2.64], R9 ;  /* 0x0000000902007986 */ /* 0x001fe8000c101908 */
[----:B-1----:R-:W-:Y:S04]  /*04a0*/  STG.E desc[UR8][R4.64], R11 ;  /* 0x0000000b04007986 */ /* 0x002fe8000c101908 */
[----:B--2---:R-:W-:Y:S01]  /*04b0*/  STG.E desc[UR8][R6.64], R13 ;  /* 0x0000000d06007986 */ /* 0x004fe2000c101908 */
[----:B------:R-:W-:Y:S05]  /*04c0*/  EXIT ;  /* 0x000000000000794d */ /* 0x000fea0003800000 */
.L_x_4:
[----:B------:R-:W-:-:S00]  /*04d0*/  BRA `(.L_x_4) ;  /* 0xfffffffc00fc7947 */ /* 0x000fc0000383ffff */
[----:B------:R-:W-:-:S00]  /*04e0*/  NOP ;  /* 0x0000000000007918 */ /* 0x000fc00000000000 */
        /* <DEDUP_REMOVED lines=9> */
.L_x_5:


//--------------------- .nv.shared._Z8CentroidPfS_ --------------------------
	.section	.nv.shared._Z8CentroidPfS_,"aw",@nobits
	.sectionflags	@""
	.align	4
.nv.shared._Z8CentroidPfS_:
	.zero		25600


//--------------------- .nv.shared.reserved.0     --------------------------
	.section	.nv.shared.reserved.0,"aw",@nobits
	.weak		__nv_reservedSMEM_offset_0_alias
	.size		__nv_reservedSMEM_offset_0_alias, 0, 64
	.other		__nv_reservedSMEM_offset_0_alias,@"STO_CUDA_RESERVED_SHARED STV_DEFAULT"
__nv_reservedSMEM_offset_0_alias:
	.zero		0
	.zero		64


//--------------------- .nv.constant0._Z8CentroidPfS_ --------------------------
	.section	.nv.constant0._Z8CentroidPfS_,"a",@progbits
	.sectionflags	@""
	.align	4
.nv.constant0._Z8CentroidPfS_:
	.zero		912


//--------------------- SYMBOLS --------------------------

	.type		.nv.reservedSmem.offset0,@object
	.size		.nv.reservedSmem.offset0,0x4
	.type		.nv.reservedSmem.cap,@object
	.size		.nv.reservedSmem.cap,0x4
